	.headerflags	@"EF_CUDA_TEXMODE_UNIFIED EF_CUDA_64BIT_ADDRESS EF_CUDA_ACCELERATORS EF_CUDA_SM90 EF_CUDA_VIRTUAL_SM(EF_CUDA_SM90)"
	.elftype	@"ET_EXEC"


//--------------------- .nv.info                  --------------------------
	.section	.nv.info,"",@"SHT_CUDA_INFO"
	.align	4


	//----- nvinfo : EIATTR_REGCOUNT
	.align		4
        /*0000*/ 	.byte	0x04, 0x2f
        /*0002*/ 	.short	(.L_3 - .L_2)
	.align		4
.L_2:
        /*0004*/ 	.word	index@(triton_poi_fused__native_batch_norm_legit_no_training_relu_19)
        /*0008*/ 	.word	0x00000020


	//----- nvinfo : EIATTR_MIN_STACK_SIZE
	.align		4
.L_3:
        /*000c*/ 	.byte	0x04, 0x12
        /*000e*/ 	.short	(.L_5 - .L_4)
	.align		4
.L_4:
        /*0010*/ 	.word	index@(triton_poi_fused__native_batch_norm_legit_no_training_relu_19)
        /*0014*/ 	.word	0x00000000


	//----- nvinfo : EIATTR_FRAME_SIZE
	.align		4
.L_5:
        /*0018*/ 	.byte	0x04, 0x11
        /*001a*/ 	.short	(.L_7 - .L_6)
	.align		4
.L_6:
        /*001c*/ 	.word	index@(triton_poi_fused__native_batch_norm_legit_no_training_relu_19)
        /*0020*/ 	.word	0x00000000


	//----- nvinfo : EIATTR_MIN_STACK_SIZE
	.align		4
.L_7:
        /*0024*/ 	.byte	0x04, 0x12
        /*0026*/ 	.short	(.L_9 - .L_8)
	.align		4
.L_8:
        /*0028*/ 	.word	index@(triton_poi_fused__native_batch_norm_legit_no_training_relu_19)
        /*002c*/ 	.word	0x00000000
.L_9:


//--------------------- .nv.info.triton_poi_fused__native_batch_norm_legit_no_training_relu_19 --------------------------
	.section	.nv.info.triton_poi_fused__native_batch_norm_legit_no_training_relu_19,"",@"SHT_CUDA_INFO"
	.sectionflags	@""
	.align	4


	//----- nvinfo : EIATTR_CUDA_API_VERSION
	.align		4
        /*0000*/ 	.byte	0x04, 0x37
        /*0002*/ 	.short	(.L_11 - .L_10)
.L_10:
        /*0004*/ 	.word	0x0000007c


	//----- nvinfo : EIATTR_KPARAM_INFO
	.align		4
.L_11:
        /*0008*/ 	.byte	0x04, 0x17
        /*000a*/ 	.short	(.L_13 - .L_12)
.L_12:
        /*000c*/ 	.word	0x00000000
        /*0010*/ 	.short	0x0007
        /*0012*/ 	.short	0x0034
        /*0014*/ 	.byte	0x00, 0xf0, 0x11, 0x00


	//----- nvinfo : EIATTR_KPARAM_INFO
	.align		4
.L_13:
        /*0018*/ 	.byte	0x04, 0x17
        /*001a*/ 	.short	(.L_15 - .L_14)
.L_14:
        /*001c*/ 	.word	0x00000000
        /*0020*/ 	.short	0x0006
        /*0022*/ 	.short	0x0030
        /*0024*/ 	.byte	0x00, 0xf0, 0x11, 0x00


	//----- nvinfo : EIATTR_KPARAM_INFO
	.align		4
.L_15:
        /*0028*/ 	.byte	0x04, 0x17
        /*002a*/ 	.short	(.L_17 - .L_16)
.L_16:
        /*002c*/ 	.word	0x00000000
        /*0030*/ 	.short	0x0005
        /*0032*/ 	.short	0x0028
        /*0034*/ 	.byte	0x00, 0xf4, 0x21, 0x00


	//----- nvinfo : EIATTR_KPARAM_INFO
	.align		4
.L_17:
        /*0038*/ 	.byte	0x04, 0x17
        /*003a*/ 	.short	(.L_19 - .L_18)
.L_18:
        /*003c*/ 	.word	0x00000000
        /*0040*/ 	.short	0x0004
        /*0042*/ 	.short	0x0020
        /*0044*/ 	.byte	0x00, 0xf4, 0x21, 0x00


	//----- nvinfo : EIATTR_KPARAM_INFO
	.align		4
.L_19:
        /*0048*/ 	.byte	0x04, 0x17
        /*004a*/ 	.short	(.L_21 - .L_20)
.L_20:
        /*004c*/ 	.word	0x00000000
        /*0050*/ 	.short	0x0003
        /*0052*/ 	.short	0x0018
        /*0054*/ 	.byte	0x00, 0xf4, 0x21, 0x00


	//----- nvinfo : EIATTR_KPARAM_INFO
	.align		4
.L_21:
        /*0058*/ 	.byte	0x04, 0x17
        /*005a*/ 	.short	(.L_23 - .L_22)
.L_22:
        /*005c*/ 	.word	0x00000000
        /*0060*/ 	.short	0x0002
        /*0062*/ 	.short	0x0010
        /*0064*/ 	.byte	0x00, 0xf4, 0x21, 0x00


	//----- nvinfo : EIATTR_KPARAM_INFO
	.align		4
.L_23:
        /*0068*/ 	.byte	0x04, 0x17
        /*006a*/ 	.short	(.L_25 - .L_24)
.L_24:
        /*006c*/ 	.word	0x00000000
        /*0070*/ 	.short	0x0001
        /*0072*/ 	.short	0x0008
        /*0074*/ 	.byte	0x00, 0xf4, 0x21, 0x00


	//----- nvinfo : EIATTR_KPARAM_INFO
	.align		4
.L_25:
        /*0078*/ 	.byte	0x04, 0x17
        /*007a*/ 	.short	(.L_27 - .L_26)
.L_26:
        /*007c*/ 	.word	0x00000000
        /*0080*/ 	.short	0x0000
        /*0082*/ 	.short	0x0000
        /*0084*/ 	.byte	0x00, 0xf4, 0x21, 0x00


	//----- nvinfo : EIATTR_SPARSE_MMA_MASK
	.align		4
.L_27:
        /*0088*/ 	.byte	0x03, 0x50
        /*008a*/ 	.short	0x0000


	//----- nvinfo : EIATTR_MAXREG_COUNT
	.align		4
        /*008c*/ 	.byte	0x03, 0x1b
        /*008e*/ 	.short	0x00ff


	//----- nvinfo : EIATTR_EXIT_INSTR_OFFSETS
	.align		4
        /*0090*/ 	.byte	0x04, 0x1c
        /*0092*/ 	.short	(.L_29 - .L_28)


	//   ....[0]....
.L_28:
        /*0094*/ 	.word	0x00001080


	//   ....[1]....
        /*0098*/ 	.word	0x00001100


	//----- nvinfo : EIATTR_REQNTID
	.align		4
.L_29:
        /*009c*/ 	.byte	0x04, 0x10
        /*009e*/ 	.short	(.L_31 - .L_30)
.L_30:
        /*00a0*/ 	.word	0x00000100
        /*00a4*/ 	.word	0x00000001
        /*00a8*/ 	.word	0x00000001


	//----- nvinfo : EIATTR_CBANK_PARAM_SIZE
	.align		4
.L_31:
        /*00ac*/ 	.byte	0x03, 0x19
        /*00ae*/ 	.short	0x0038


	//----- nvinfo : EIATTR_PARAM_CBANK
	.align		4
        /*00b0*/ 	.byte	0x04, 0x0a
        /*00b2*/ 	.short	(.L_33 - .L_32)
	.align		4
.L_32:
        /*00b4*/ 	.word	index@(.nv.constant0.triton_poi_fused__native_batch_norm_legit_no_training_relu_19)
        /*00b8*/ 	.short	0x0210
        /*00ba*/ 	.short	0x0038


	//----- nvinfo : EIATTR_SW_WAR
	.align		4
.L_33:
        /*00bc*/ 	.byte	0x04, 0x36
        /*00be*/ 	.short	(.L_35 - .L_34)
.L_34:
        /*00c0*/ 	.word	0x00000008
.L_35:


//--------------------- .nv.callgraph             --------------------------
	.section	.nv.callgraph,"",@"SHT_CUDA_CALLGRAPH"
	.align	4
	.sectionentsize	8
	.align		4
        /*0000*/ 	.word	0x00000000
	.align		4
        /*0004*/ 	.word	0xffffffff
	.align		4
        /*0008*/ 	.word	0x00000000
	.align		4
        /*000c*/ 	.word	0xfffffffe
	.align		4
        /*0010*/ 	.word	0x00000000
	.align		4
        /*0014*/ 	.word	0xfffffffd
	.align		4
        /*0018*/ 	.word	0x00000000
	.align		4
        /*001c*/ 	.word	0xfffffffc


//--------------------- .nv.constant4             --------------------------
	.section	.nv.constant4,"a",@progbits
	.align	8
	.align		8
.nv.constant4:
        /*0000*/ 	.dword	_$_str
	.align		8
        /*0008*/ 	.dword	_$_str_$_2


//--------------------- .text.triton_poi_fused__native_batch_norm_legit_no_training_relu_19 --------------------------
	.section	.text.triton_poi_fused__native_batch_norm_legit_no_training_relu_19,"ax",@progbits
	.sectionflags	@"SHF_BARRIERS=1"
	.align	128
        .global         triton_poi_fused__native_batch_norm_legit_no_training_relu_19
        .type           triton_poi_fused__native_batch_norm_legit_no_training_relu_19,@function
        .size           triton_poi_fused__native_batch_norm_legit_no_training_relu_19,(.L_x_1 - triton_poi_fused__native_batch_norm_legit_no_training_relu_19)
        .other          triton_poi_fused__native_batch_norm_legit_no_training_relu_19,@"STO_CUDA_ENTRY STV_DEFAULT"
triton_poi_fused__native_batch_norm_legit_no_training_relu_19:
.text.triton_poi_fused__native_batch_norm_legit_no_training_relu_19:
[----:B------:R-:W0:Y:S01]  /*0000*/  LDC R1, c[0x0][0x28] ;  /* 0x00000a00ff017b82 */ /* 0x000e220000000800 */
[----:B------:R-:W1:Y:S07]  /*0010*/  S2R R0, SR_CTAID.Y ;  /* 0x0000000000007919 */ /* 0x000e6e0000002600 */
[----:B------:R-:W2:Y:S01]  /*0020*/  LDC.64 R26, c[0x0][0x210] ;  /* 0x00008400ff1a7b82 */ /* 0x000ea20000000a00 */
[----:B------:R-:W-:Y:S01]  /*0030*/  ULDC.64 UR6, c[0x0][0x208] ;  /* 0x0000820000067ab9 */ /* 0x000fe20000000a00 */
[----:B------:R-:W3:Y:S01]  /*0040*/  S2R R7, SR_TID.X ;  /* 0x0000000000077919 */ /* 0x000ee20000002100 */
[----:B------:R-:W4:Y:S05]  /*0050*/  S2R R29, SR_CTAID.X ;  /* 0x00000000001d7919 */ /* 0x000f2a0000002500 */
[----:B------:R-:W5:Y:S01]  /*0060*/  LDC.64 R20, c[0x0][0x218] ;  /* 0x00008600ff147b82 */ /* 0x000f620000000a00 */
[----:B-1----:R-:W-:Y:S01]  /*0070*/  IMAD.SHL.U32 R3, R0, 0x40, RZ ;  /* 0x0000004000037824 */ /* 0x002fe200078e00ff */
[----:B------:R-:W-:Y:S01]  /*0080*/  SHF.R.S32.HI R5, RZ, 0x19, R0 ;  /* 0x00000019ff057819 */ /* 0x000fe20000011400 */
[----:B---3--:R-:W-:-:S03]  /*0090*/  IMAD.SHL.U32 R0, R7, 0x4, RZ ;  /* 0x0000000407007824 */ /* 0x008fc600078e00ff */
[----:B------:R-:W-:Y:S02]  /*00a0*/  SGXT R5, R5, 0x1 ;  /* 0x000000010505781a */ /* 0x000fe40000000200 */
[----:B------:R-:W-:Y:S02]  /*00b0*/  SHF.R.U32.HI R8, RZ, 0x4, R7 ;  /* 0x00000004ff087819 */ /* 0x000fe40000011607 */
[----:B------:R-:W-:Y:S02]  /*00c0*/  CS2R R6, SRZ ;  /* 0x0000000000067805 */ /* 0x000fe4000001ff00 */
[----:B------:R-:W-:Y:S02]  /*00d0*/  LOP3.LUT R28, R3, 0x3c, R0, 0xf8, !PT ;  /* 0x0000003c031c7812 */ /* 0x000fe400078ef800 */
[----:B----4-:R-:W-:Y:S02]  /*00e0*/  SHF.L.U32 R29, R29, 0x6, RZ ;  /* 0x000000061d1d7819 */ /* 0x010fe400000006ff */
[----:B------:R-:W-:-:S04]  /*00f0*/  LEA.HI R2, R5, R28, RZ, 0x8 ;  /* 0x0000001c05027211 */ /* 0x000fc800078f40ff */
[C---:B------:R-:W-:Y:S01]  /*0100*/  LOP3.LUT R5, R2.reuse, 0xffffff00, RZ, 0xc0, !PT ;  /* 0xffffff0002057812 */ /* 0x040fe200078ec0ff */
[----:B------:R-:W-:Y:S01]  /*0110*/  IMAD.SHL.U32 R10, R2, 0x100, RZ ;  /* 0x00000100020a7824 */ /* 0x000fe200078e00ff */
[----:B------:R-:W-:Y:S02]  /*0120*/  SGXT.U32 R2, R8, 0x4 ;  /* 0x000000040802781a */ /* 0x000fe40000000000 */
[----:B------:R-:W-:Y:S01]  /*0130*/  CS2R R8, SRZ ;  /* 0x0000000000087805 */ /* 0x000fe2000001ff00 */
[----:B------:R-:W-:Y:S01]  /*0140*/  IMAD.IADD R28, R28, 0x1, -R5 ;  /* 0x000000011c1c7824 */ /* 0x000fe200078e0a05 */
[----:B------:R-:W-:Y:S02]  /*0150*/  LOP3.LUT R13, R10, 0xffff0000, RZ, 0xc0, !PT ;  /* 0xffff00000a0d7812 */ /* 0x000fe400078ec0ff */
[----:B------:R-:W-:Y:S02]  /*0160*/  CS2R R4, SRZ ;  /* 0x0000000000047805 */ /* 0x000fe4000001ff00 */
[----:B------:R-:W-:-:S02]  /*0170*/  LOP3.LUT R12, R29, 0x10, R2, 0xfe, !PT ;  /* 0x000000101d0c7812 */ /* 0x000fc400078efe02 */
[----:B------:R-:W-:Y:S01]  /*0180*/  LOP3.LUT R11, R29, R2, RZ, 0xfc, !PT ;  /* 0x000000021d0b7212 */ /* 0x000fe200078efcff */
[----:B------:R-:W-:Y:S01]  /*0190*/  IMAD.IADD R14, R28, 0x1, R13 ;  /* 0x000000011c0e7824 */ /* 0x000fe200078e020d */
[----:B------:R-:W-:Y:S02]  /*01a0*/  LOP3.LUT R13, R29, 0x20, R2, 0xfe, !PT ;  /* 0x000000201d0d7812 */ /* 0x000fe400078efe02 */
[C---:B------:R-:W-:Y:S01]  /*01b0*/  ISETP.GE.AND P1, PT, R12.reuse, 0x100, PT ;  /* 0x000001000c00780c */ /* 0x040fe20003f26270 */
[--C-:B------:R-:W-:Y:S01]  /*01c0*/  IMAD R19, R11, 0x100, R14.reuse ;  /* 0x000001000b137824 */ /* 0x100fe200078e020e */
[----:B------:R-:W-:Y:S01]  /*01d0*/  LEA R23, R12, R14, 0x8 ;  /* 0x0000000e0c177211 */ /* 0x000fe200078e40ff */
[C---:B------:R-:W-:Y:S01]  /*01e0*/  IMAD R25, R13.reuse, 0x100, R14 ;  /* 0x000001000d197824 */ /* 0x040fe200078e020e */
[----:B------:R-:W-:Y:S01]  /*01f0*/  ISETP.GE.AND P2, PT, R13, 0x100, PT ;  /* 0x000001000d00780c */ /* 0x000fe20003f46270 */
[----:B--2---:R-:W-:Y:S01]  /*0200*/  IMAD.WIDE R18, R19, 0x4, R26 ;  /* 0x0000000413127825 */ /* 0x004fe200078e021a */
[----:B------:R-:W-:-:S02]  /*0210*/  LOP3.LUT R12, R29, 0x30, R2, 0xfe, !PT ;  /* 0x000000301d0c7812 */ /* 0x000fc400078efe02 */
[----:B------:R-:W-:Y:S01]  /*0220*/  ISETP.GE.AND P0, PT, R11, 0x100, PT ;  /* 0x000001000b00780c */ /* 0x000fe20003f06270 */
[----:B------:R-:W-:Y:S01]  /*0230*/  IMAD.WIDE R24, R25, 0x4, R26 ;  /* 0x0000000419187825 */ /* 0x000fe200078e021a */
[C---:B------:R-:W-:Y:S02]  /*0240*/  ISETP.GE.AND P3, PT, R12.reuse, 0x100, PT ;  /* 0x000001000c00780c */ /* 0x040fe40003f66270 */
[----:B------:R-:W-:Y:S01]  /*0250*/  CS2R R10, SRZ ;  /* 0x00000000000a7805 */ /* 0x000fe2000001ff00 */
[----:B------:R-:W-:Y:S01]  /*0260*/  IMAD R17, R12, 0x100, R14 ;  /* 0x000001000c117824 */ /* 0x000fe200078e020e */
[----:B------:R-:W-:Y:S02]  /*0270*/  CS2R R12, SRZ ;  /* 0x00000000000c7805 */ /* 0x000fe4000001ff00 */
[----:B------:R-:W-:Y:S01]  /*0280*/  CS2R R14, SRZ ;  /* 0x00000000000e7805 */ /* 0x000fe2000001ff00 */
[----:B------:R-:W-:-:S05]  /*0290*/  IMAD.WIDE R22, R23, 0x4, R26 ;  /* 0x0000000417167825 */ /* 0x000fca00078e021a */
[----:B------:R1:W2:Y:S01]  /*02a0*/  @!P2 LDG.E.EL.128 R12, desc[UR6][R24.64] ;  /* 0x00000006180ca981 */ /* 0x0002a2000c2e1d00 */
[----:B------:R-:W-:-:S03]  /*02b0*/  IMAD.WIDE R26, R17, 0x4, R26 ;  /* 0x00000004111a7825 */ /* 0x000fc600078e021a */
[----:B------:R3:W4:Y:S01]  /*02c0*/  @!P0 LDG.E.EL.128 R4, desc[UR6][R18.64] ;  /* 0x0000000612048981 */ /* 0x000722000c2e1d00 */
[----:B-----5:R-:W-:-:S03]  /*02d0*/  IMAD.WIDE R20, R28, 0x4, R20 ;  /* 0x000000041c147825 */ /* 0x020fc600078e0214 */
[----:B------:R-:W5:Y:S01]  /*02e0*/  @!P1 LDG.E.EL.128 R8, desc[UR6][R22.64] ;  /* 0x0000000616089981 */ /* 0x000f62000c2e1d00 */
[----:B-1----:R-:W1:Y:S01]  /*02f0*/  LDC.64 R24, c[0x0][0x220] ;  /* 0x00008800ff187b82 */ /* 0x002e620000000a00 */
[----:B------:R-:W-:Y:S02]  /*0300*/  CS2R R16, SRZ ;  /* 0x0000000000107805 */ /* 0x000fe4000001ff00 */
[----:B---3--:R-:W-:Y:S01]  /*0310*/  CS2R R18, SRZ ;  /* 0x0000000000127805 */ /* 0x008fe2000001ff00 */
[----:B------:R-:W4:Y:S05]  /*0320*/  LDG.E.EL.128 R20, desc[UR6][R20.64] ;  /* 0x0000000614147981 */ /* 0x000f2a000c2e1d00 */
[----:B------:R-:W3:Y:S01]  /*0330*/  @!P3 LDG.E.EL.128 R16, desc[UR6][R26.64] ;  /* 0x000000061a10b981 */ /* 0x000ee2000c2e1d00 */
[----:B-1----:R-:W-:-:S06]  /*0340*/  IMAD.WIDE R24, R28, 0x4, R24 ;  /* 0x000000041c187825 */ /* 0x002fcc00078e0218 */
[----:B------:R-:W3:Y:S01]  /*0350*/  LDG.E.EL.128 R24, desc[UR6][R24.64] ;  /* 0x0000000618187981 */ /* 0x000ee2000c2e1d00 */
[C---:B----4-:R-:W-:Y:S01]  /*0360*/  FADD R5, -R21.reuse, R5 ;  /* 0x0000000515057221 */ /* 0x050fe20000000100 */
[C---:B-----5:R-:W-:Y:S01]  /*0370*/  FADD R9, -R21.reuse, R9 ;  /* 0x0000000915097221 */ /* 0x060fe20000000100 */
[C---:B--2---:R-:W-:Y:S01]  /*0380*/  FADD R13, -R21.reuse, R13 ;  /* 0x0000000d150d7221 */ /* 0x044fe20000000100 */
[----:B---3--:R-:W-:Y:S01]  /*0390*/  FADD R17, -R21, R17 ;  /* 0x0000001115117221 */ /* 0x008fe20000000100 */
[C---:B------:R-:W-:Y:S01]  /*03a0*/  FADD R4, -R20.reuse, R4 ;  /* 0x0000000414047221 */ /* 0x040fe20000000100 */
[C---:B------:R-:W-:Y:S01]  /*03b0*/  FADD R8, -R20.reuse, R8 ;  /* 0x0000000814087221 */ /* 0x040fe20000000100 */
[C---:B------:R-:W-:Y:S01]  /*03c0*/  FADD R12, -R20.reuse, R12 ;  /* 0x0000000c140c7221 */ /* 0x040fe20000000100 */
[----:B------:R-:W-:Y:S01]  /*03d0*/  FADD R16, -R20, R16 ;  /* 0x0000001014107221 */ /* 0x000fe20000000100 */
[----:B------:R-:W-:-:S04]  /*03e0*/  FADD R21, R25, 9.9999997473787516356e-06 ;  /* 0x3727c5ac19157421 */ /* 0x000fc80000000000 */
[----:B------:R-:W1:Y:S01]  /*03f0*/  MUFU.SQRT R20, R21 ;  /* 0x0000001500147308 */ /* 0x000e620000002000 */
[C---:B------:R-:W-:Y:S01]  /*0400*/  FADD R6, -R22.reuse, R6 ;  /* 0x0000000616067221 */ /* 0x040fe20000000100 */
[C---:B------:R-:W-:Y:S01]  /*0410*/  FADD R10, -R22.reuse, R10 ;  /* 0x0000000a160a7221 */ /* 0x040fe20000000100 */
[C---:B------:R-:W-:Y:S01]  /*0420*/  FADD R14, -R22.reuse, R14 ;  /* 0x0000000e160e7221 */ /* 0x040fe20000000100 */
[----:B------:R-:W-:Y:S01]  /*0430*/  FADD R18, -R22, R18 ;  /* 0x0000001216127221 */ /* 0x000fe20000000100 */
[----:B------:R-:W-:-:S04]  /*0440*/  FADD R22, R26, 9.9999997473787516356e-06 ;  /* 0x3727c5ac1a167421 */ /* 0x000fc80000000000 */
[----:B------:R-:W2:Y:S01]  /*0450*/  MUFU.SQRT R25, R22 ;  /* 0x0000001600197308 */ /* 0x000ea20000002000 */
[C---:B-1----:R-:W-:Y:S02]  /*0460*/  FSETP.GT.AND P0, PT, R20.reuse, 8.50705917302346158658e+37, PT ;  /* 0x7e8000001400780b */ /* 0x042fe40003f04000 */
[----:B------:R-:W-:Y:S01]  /*0470*/  FSETP.GEU.AND P1, PT, R20, 1.175494350822287508e-38, PT ;  /* 0x008000001400780b */ /* 0x000fe20003f2e000 */
[----:B------:R-:W-:Y:S02]  /*0480*/  IMAD.MOV.U32 R21, RZ, RZ, 0x3e800000 ;  /* 0x3e800000ff157424 */ /* 0x000fe400078e00ff */
[----:B------:R-:W-:Y:S01]  /*0490*/  FADD R27, R27, 9.9999997473787516356e-06 ;  /* 0x3727c5ac1b1b7421 */ /* 0x000fe20000000000 */
[----:B------:R-:W-:Y:S02]  /*04a0*/  FADD R24, R24, 9.9999997473787516356e-06 ;  /* 0x3727c5ac18187421 */ /* 0x000fe40000000000 */
[----:B------:R-:W-:Y:S01]  /*04b0*/  FSEL R26, R21, 1, P0 ;  /* 0x3f800000151a7808 */ /* 0x000fe20000000000 */
[----:B------:R-:W-:-:S02]  /*04c0*/  FADD R7, -R23, R7 ;  /* 0x0000000717077221 */ /* 0x000fc40000000100 */
[----:B------:R-:W1:Y:S02]  /*04d0*/  MUFU.SQRT R27, R27 ;  /* 0x0000001b001b7308 */ /* 0x000e640000002000 */
[----:B------:R-:W-:Y:S01]  /*04e0*/  @P0 FMUL R20, R20, 0.25 ;  /* 0x3e80000014140820 */ /* 0x000fe20000400000 */
[C---:B------:R-:W-:Y:S01]  /*04f0*/  FADD R11, -R23.reuse, R11 ;  /* 0x0000000b170b7221 */ /* 0x040fe20000000100 */
[C---:B------:R-:W-:Y:S01]  /*0500*/  FADD R15, -R23.reuse, R15 ;  /* 0x0000000f170f7221 */ /* 0x040fe20000000100 */
[----:B------:R-:W-:Y:S01]  /*0510*/  FADD R19, -R23, R19 ;  /* 0x0000001317137221 */ /* 0x000fe20000000100 */
[----:B------:R-:W-:Y:S01]  /*0520*/  @!P1 FMUL R20, R20, 16777216 ;  /* 0x4b80000014149820 */ /* 0x000fe20000400000 */
[----:B------:R-:W-:Y:S01]  /*0530*/  @!P1 FMUL R26, R26, 16777216 ;  /* 0x4b8000001a1a9820 */ /* 0x000fe20000400000 */
[----:B------:R-:W3:Y:S01]  /*0540*/  MUFU.SQRT R23, R24 ;  /* 0x0000001800177308 */ /* 0x000ee20000002000 */
[C---:B--2---:R-:W-:Y:S02]  /*0550*/  FSETP.GT.AND P1, PT, R25.reuse, 8.50705917302346158658e+37, PT ;  /* 0x7e8000001900780b */ /* 0x044fe40003f24000 */
[----:B------:R-:W-:-:S05]  /*0560*/  FSETP.GEU.AND P4, PT, R25, 1.175494350822287508e-38, PT ;  /* 0x008000001900780b */ /* 0x000fca0003f8e000 */
[----:B------:R-:W2:Y:S01]  /*0570*/  MUFU.RCP R20, R20 ;  /* 0x0000001400147308 */ /* 0x000ea20000001000 */
[----:B-1----:R-:W-:-:S05]  /*0580*/  FSETP.GT.AND P2, PT, R27, 8.50705917302346158658e+37, PT ;  /* 0x7e8000001b00780b */ /* 0x002fca0003f44000 */
[----:B------:R-:W-:Y:S01]  /*0590*/  @P1 FMUL R25, R25, 0.25 ;  /* 0x3e80000019191820 */ /* 0x000fe20000400000 */
[----:B---3--:R-:W-:Y:S02]  /*05a0*/  FSETP.GT.AND P0, PT, R23, 8.50705917302346158658e+37, PT ;  /* 0x7e8000001700780b */ /* 0x008fe40003f04000 */
[----:B------:R-:W-:Y:S01]  /*05b0*/  FSETP.GEU.AND P5, PT, R27, 1.175494350822287508e-38, PT ;  /* 0x008000001b00780b */ /* 0x000fe20003fae000 */
[----:B------:R-:W-:Y:S01]  /*05c0*/  @!P4 FMUL R25, R25, 16777216 ;  /* 0x4b8000001919c820 */ /* 0x000fe20000400000 */
[----:B------:R-:W-:Y:S01]  /*05d0*/  FSETP.GEU.AND P3, PT, R23, 1.175494350822287508e-38, PT ;  /* 0x008000001700780b */ /* 0x000fe20003f6e000 */
[----:B--2---:R-:W-:-:S04]  /*05e0*/  FMUL R26, R20, R26 ;  /* 0x0000001a141a7220 */ /* 0x004fc80000400000 */
[----:B------:R-:W1:Y:S01]  /*05f0*/  MUFU.RCP R25, R25 ;  /* 0x0000001900197308 */ /* 0x000e620000001000 */
[----:B------:R-:W-:Y:S01]  /*0600*/  @P2 FMUL R27, R27, 0.25 ;  /* 0x3e8000001b1b2820 */ /* 0x000fe20000400000 */
[C---:B------:R-:W-:Y:S02]  /*0610*/  FMUL R22, R26.reuse, R13 ;  /* 0x0000000d1a167220 */ /* 0x040fe40000400000 */
[----:B------:R-:W-:Y:S01]  /*0620*/  @P0 FMUL R23, R23, 0.25 ;  /* 0x3e80000017170820 */ /* 0x000fe20000400000 */
[----:B------:R-:W-:Y:S01]  /*0630*/  FSEL R13, R21, 1, P1 ;  /* 0x3f800000150d7808 */ /* 0x000fe20000800000 */
[----:B------:R-:W-:Y:S01]  /*0640*/  @!P5 FMUL R27, R27, 16777216 ;  /* 0x4b8000001b1bd820 */ /* 0x000fe20000400000 */
[C---:B------:R-:W-:Y:S01]  /*0650*/  FMUL R24, R26.reuse, R9 ;  /* 0x000000091a187220 */ /* 0x040fe20000400000 */
[----:B------:R-:W-:Y:S01]  /*0660*/  @!P3 FMUL R23, R23, 16777216 ;  /* 0x4b8000001717b820 */ /* 0x000fe20000400000 */
[C---:B------:R-:W-:Y:S01]  /*0670*/  FMUL R20, R26.reuse, R17 ;  /* 0x000000111a147220 */ /* 0x040fe20000400000 */
[----:B------:R-:W-:Y:S01]  /*0680*/  @!P4 FMUL R13, R13, 16777216 ;  /* 0x4b8000000d0dc820 */ /* 0x000fe20000400000 */
[----:B------:R-:W2:Y:S01]  /*0690*/  MUFU.RCP R9, R27 ;  /* 0x0000001b00097308 */ /* 0x000ea20000001000 */
[----:B------:R-:W-:-:S02]  /*06a0*/  FMUL R26, R26, R5 ;  /* 0x000000051a1a7220 */ /* 0x000fc40000400000 */
[----:B-1----:R-:W-:Y:S01]  /*06b0*/  FMUL R25, R25, R13 ;  /* 0x0000000d19197220 */ /* 0x002fe20000400000 */
[----:B------:R-:W-:-:S04]  /*06c0*/  FSEL R13, R21, 1, P0 ;  /* 0x3f800000150d7808 */ /* 0x000fc80000000000 */
[----:B------:R1:W3:Y:S01]  /*06d0*/  MUFU.RCP R5, R23 ;  /* 0x0000001700057308 */ /* 0x0002e20000001000 */
[----:B------:R-:W-:Y:S01]  /*06e0*/  FSEL R21, R21, 1, P2 ;  /* 0x3f80000015157808 */ /* 0x000fe20001000000 */
[----:B------:R-:W-:-:S04]  /*06f0*/  @!P3 FMUL R13, R13, 16777216 ;  /* 0x4b8000000d0db820 */ /* 0x000fc80000400000 */
[----:B------:R-:W-:Y:S01]  /*0700*/  @!P5 FMUL R21, R21, 16777216 ;  /* 0x4b8000001515d820 */ /* 0x000fe20000400000 */
[----:B------:R-:W-:-:S03]  /*0710*/  FMUL R17, R25, R14 ;  /* 0x0000000e19117220 */ /* 0x000fc60000400000 */
[----:B--2---:R-:W-:Y:S01]  /*0720*/  FMUL R9, R9, R21 ;  /* 0x0000001509097220 */ /* 0x004fe20000400000 */
[C---:B------:R-:W-:Y:S01]  /*0730*/  FMUL R21, R25.reuse, R10 ;  /* 0x0000000a19157220 */ /* 0x040fe20000400000 */
[----:B-1----:R-:W-:Y:S01]  /*0740*/  FMUL R23, R25, R6 ;  /* 0x0000000619177220 */ /* 0x002fe20000400000 */
[----:B---3--:R-:W-:Y:S01]  /*0750*/  FMUL R5, R5, R13 ;  /* 0x0000000d05057220 */ /* 0x008fe20000400000 */
[----:B------:R-:W-:Y:S01]  /*0760*/  FMUL R13, R25, R18 ;  /* 0x00000012190d7220 */ /* 0x000fe20000400000 */
[C---:B------:R-:W-:Y:S01]  /*0770*/  FMUL R14, R9.reuse, R19 ;  /* 0x00000013090e7220 */ /* 0x040fe20000400000 */
[C---:B------:R-:W-:Y:S01]  /*0780*/  FMUL R18, R9.reuse, R15 ;  /* 0x0000000f09127220 */ /* 0x040fe20000400000 */
[C---:B------:R-:W-:Y:S01]  /*0790*/  FMUL R15, R9.reuse, R11 ;  /* 0x0000000b090f7220 */ /* 0x040fe20000400000 */
[----:B------:R-:W-:Y:S01]  /*07a0*/  FMUL R19, R9, R7 ;  /* 0x0000000709137220 */ /* 0x000fe20000400000 */
[----:B------:R-:W1:Y:S08]  /*07b0*/  LDC.64 R10, c[0x0][0x230] ;  /* 0x00008c00ff0a7b82 */ /* 0x000e700000000a00 */
[----:B------:R-:W2:Y:S01]  /*07c0*/  LDC.64 R6, c[0x0][0x228] ;  /* 0x00008a00ff067b82 */ /* 0x000ea20000000a00 */
[C---:B------:R-:W-:Y:S01]  /*07d0*/  FMUL R25, R5.reuse, R16 ;  /* 0x0000001005197220 */ /* 0x040fe20000400000 */
[C---:B------:R-:W-:Y:S01]  /*07e0*/  FMUL R27, R5.reuse, R12 ;  /* 0x0000000c051b7220 */ /* 0x040fe20000400000 */
[C---:B------:R-:W-:Y:S01]  /*07f0*/  FMUL R12, R5.reuse, R8 ;  /* 0x00000008050c7220 */ /* 0x040fe20000400000 */
[----:B------:R-:W-:Y:S01]  /*0800*/  FMUL R16, R5, R4 ;  /* 0x0000000405107220 */ /* 0x000fe20000400000 */
[----:B-1----:R-:W-:-:S06]  /*0810*/  IMAD.WIDE R10, R28, 0x4, R10 ;  /* 0x000000041c0a7825 */ /* 0x002fcc00078e020a */
[----:B------:R-:W3:Y:S01]  /*0820*/  LDG.E.EL.128 R8, desc[UR6][R10.64] ;  /* 0x000000060a087981 */ /* 0x000ee2000c2e1d00 */
[----:B--2---:R-:W-:-:S06]  /*0830*/  IMAD.WIDE R6, R28, 0x4, R6 ;  /* 0x000000041c067825 */ /* 0x004fcc00078e0206 */
[----:B------:R-:W3:Y:S01]  /*0840*/  LDG.E.EL.128 R4, desc[UR6][R6.64] ;  /* 0x0000000606047981 */ /* 0x000ee2000c2e1d00 */
[----:B------:R-:W1:Y:S01]  /*0850*/  S2UR UR5, SR_CgaCtaId ;  /* 0x00000000000579c3 */ /* 0x000e620000008800 */
[----:B------:R-:W-:Y:S02]  /*0860*/  UMOV UR4, 0x400 ;  /* 0x0000040000047882 */ /* 0x000fe40000000000 */
[----:B-1----:R-:W-:Y:S01]  /*0870*/  UPRMT UR4, UR5, 0x654, UR4 ;  /* 0x0000065405047896 */ /* 0x002fe20008000004 */
[----:B------:R-:W-:Y:S02]  /*0880*/  LOP3.LUT R29, R29, 0x3c, R0, 0xf8, !PT ;  /* 0x0000003c1d1d7812 */ /* 0x000fe400078ef800 */
[----:B------:R-:W-:Y:S01]  /*0890*/  LOP3.LUT R0, R0, 0x3fc, RZ, 0xc0, !PT ;  /* 0x000003fc00007812 */ /* 0x000fe200078ec0ff */
[C-C-:B---3--:R-:W-:Y:S01]  /*08a0*/  FFMA R16, R4.reuse, R16, R8.reuse ;  /* 0x0000001004107223 */ /* 0x148fe20000000008 */
[C-C-:B------:R-:W-:Y:S01]  /*08b0*/  FFMA R12, R4.reuse, R12, R8.reuse ;  /* 0x0000000c040c7223 */ /* 0x140fe20000000008 */
[C-C-:B------:R-:W-:Y:S01]  /*08c0*/  FFMA R27, R4.reuse, R27, R8.reuse ;  /* 0x0000001b041b7223 */ /* 0x140fe20000000008 */
[----:B------:R-:W-:-:S02]  /*08d0*/  FFMA R25, R4, R25, R8 ;  /* 0x0000001904197223 */ /* 0x000fc40000000008 */
[----:B------:R-:W1:Y:S01]  /*08e0*/  S2R R8, SR_TID.X ;  /* 0x0000000000087919 */ /* 0x000e620000002100 */
[C-C-:B------:R-:W-:Y:S01]  /*08f0*/  FFMA R26, R5.reuse, R26, R9.reuse ;  /* 0x0000001a051a7223 */ /* 0x140fe20000000009 */
[C-C-:B------:R-:W-:Y:S01]  /*0900*/  FFMA R24, R5.reuse, R24, R9.reuse ;  /* 0x0000001805187223 */ /* 0x140fe20000000009 */
[C-C-:B------:R-:W-:Y:S01]  /*0910*/  FFMA R22, R5.reuse, R22, R9.reuse ;  /* 0x0000001605167223 */ /* 0x140fe20000000009 */
[----:B------:R-:W-:Y:S01]  /*0920*/  FFMA R20, R5, R20, R9 ;  /* 0x0000001405147223 */ /* 0x000fe20000000009 */
        /* <DEDUP_REMOVED lines=8> */
[----:B------:R-:W-:-:S02]  /*09b0*/  FSETP.GEU.AND P0, PT, R16, RZ, PT ;  /* 0x000000ff1000720b */ /* 0x000fc40003f0e000 */
[----:B------:R-:W-:Y:S02]  /*09c0*/  LOP3.LUT R5, R3, 0x20, R2, 0xfe, !PT ;  /* 0x0000002003057812 */ /* 0x000fe400078efe02 */
[----:B------:R-:W-:Y:S02]  /*09d0*/  LOP3.LUT R4, R3, 0x30, R2, 0xfe, !PT ;  /* 0x0000003003047812 */ /* 0x000fe400078efe02 */
[----:B------:R-:W-:Y:S02]  /*09e0*/  LOP3.LUT R6, R3, 0x10, R2, 0xfe, !PT ;  /* 0x0000001003067812 */ /* 0x000fe400078efe02 */
[----:B-1----:R-:W-:-:S04]  /*09f0*/  SHF.L.U32 R9, R8, 0x8, RZ ;  /* 0x0000000808097819 */ /* 0x002fc800000006ff */
[----:B------:R-:W-:-:S04]  /*0a00*/  LOP3.LUT R9, R9, 0xf00, RZ, 0xc0, !PT ;  /* 0x00000f0009097812 */ /* 0x000fc800078ec0ff */
[CC--:B------:R-:W-:Y:S02]  /*0a10*/  LOP3.LUT R10, R9.reuse, R2.reuse, RZ, 0xfc, !PT ;  /* 0x00000002090a7212 */ /* 0x0c0fe400078efcff */
[----:B------:R-:W-:Y:S02]  /*0a20*/  LEA.HI R7, R9, UR4, RZ, 0x1c ;  /* 0x0000000409077c11 */ /* 0x000fe4000f8fe0ff */
[----:B------:R-:W-:Y:S02]  /*0a30*/  LOP3.LUT R3, R3, R2, RZ, 0xfc, !PT ;  /* 0x0000000203037212 */ /* 0x000fe400078efcff */
[----:B------:R-:W-:Y:S01]  /*0a40*/  FSEL R11, R16, RZ, P0 ;  /* 0x000000ff100b7208 */ /* 0x000fe20000000000 */
[----:B------:R-:W-:Y:S01]  /*0a50*/  IMAD R2, R10, 0x4, R7 ;  /* 0x000000040a027824 */ /* 0x000fe200078e0207 */
[C---:B------:R-:W-:Y:S02]  /*0a60*/  LOP3.LUT R16, R9.reuse, 0x80, RZ, 0xfc, !PT ;  /* 0x0000008009107812 */ /* 0x040fe400078efcff */
[----:B------:R-:W-:-:S02]  /*0a70*/  LOP3.LUT R7, R9, 0x40, RZ, 0xfc, !PT ;  /* 0x0000004009077812 */ /* 0x000fc400078efcff */
[----:B------:R-:W-:Y:S02]  /*0a80*/  LOP3.LUT R28, R9, 0xc0, RZ, 0xfc, !PT ;  /* 0x000000c0091c7812 */ /* 0x000fe400078efcff */
[----:B------:R-:W-:Y:S02]  /*0a90*/  FSETP.GEU.AND P0, PT, R26, RZ, PT ;  /* 0x000000ff1a00720b */ /* 0x000fe40003f0e000 */
[----:B------:R-:W-:Y:S02]  /*0aa0*/  LEA.HI R9, R16, UR4, RZ, 0x1c ;  /* 0x0000000410097c11 */ /* 0x000fe4000f8fe0ff */
[----:B------:R-:W-:Y:S02]  /*0ab0*/  LEA.HI R7, R7, UR4, RZ, 0x1c ;  /* 0x0000000407077c11 */ /* 0x000fe4000f8fe0ff */
[----:B------:R-:W-:Y:S02]  /*0ac0*/  LEA.HI R16, R28, UR4, RZ, 0x1c ;  /* 0x000000041c107c11 */ /* 0x000fe4000f8fe0ff */
[----:B------:R-:W-:-:S02]  /*0ad0*/  FSEL R26, R26, RZ, P0 ;  /* 0x000000ff1a1a7208 */ /* 0x000fc40000000000 */
[C---:B------:R-:W-:Y:S01]  /*0ae0*/  FSETP.GEU.AND P0, PT, R23.reuse, RZ, PT ;  /* 0x000000ff1700720b */ /* 0x040fe20003f0e000 */
[----:B------:R1:W-:Y:S01]  /*0af0*/  STS [R2], R11 ;  /* 0x0000000b02007388 */ /* 0x0003e20000000800 */
[C---:B------:R-:W-:Y:S02]  /*0b00*/  IMAD R7, R10.reuse, 0x4, R7 ;  /* 0x000000040a077824 */ /* 0x040fe400078e0207 */
[----:B------:R-:W-:Y:S01]  /*0b10*/  IMAD R16, R10, 0x4, R16 ;  /* 0x000000040a107824 */ /* 0x000fe200078e0210 */
[----:B------:R-:W-:Y:S02]  /*0b20*/  FSETP.GEU.AND P1, PT, R12, RZ, PT ;  /* 0x000000ff0c00720b */ /* 0x000fe40003f2e000 */
[----:B-1----:R-:W-:Y:S02]  /*0b30*/  LEA R11, R10, R9, 0x2 ;  /* 0x000000090a0b7211 */ /* 0x002fe400078e10ff */
[----:B------:R-:W-:Y:S02]  /*0b40*/  FSEL R10, R23, RZ, P0 ;  /* 0x000000ff170a7208 */ /* 0x000fe40000000000 */
[----:B------:R-:W-:-:S04]  /*0b50*/  FSETP.GEU.AND P0, PT, R19, RZ, PT ;  /* 0x000000ff1300720b */ /* 0x000fc80003f0e000 */
[----:B------:R-:W-:Y:S02]  /*0b60*/  FSEL R19, R19, RZ, P0 ;  /* 0x000000ff13137208 */ /* 0x000fe40000000000 */
[----:B------:R-:W-:Y:S02]  /*0b70*/  FSETP.GEU.AND P0, PT, R21, RZ, PT ;  /* 0x000000ff1500720b */ /* 0x000fe40003f0e000 */
[----:B------:R-:W-:Y:S02]  /*0b80*/  FSEL R9, R12, RZ, P1 ;  /* 0x000000ff0c097208 */ /* 0x000fe40000800000 */
[----:B------:R-:W-:Y:S02]  /*0b90*/  FSETP.GEU.AND P1, PT, R15, RZ, PT ;  /* 0x000000ff0f00720b */ /* 0x000fe40003f2e000 */
[----:B------:R-:W-:Y:S02]  /*0ba0*/  FSEL R12, R21, RZ, P0 ;  /* 0x000000ff150c7208 */ /* 0x000fe40000000000 */
[----:B------:R-:W-:-:S02]  /*0bb0*/  FSETP.GEU.AND P0, PT, R27, RZ, PT ;  /* 0x000000ff1b00720b */ /* 0x000fc40003f0e000 */
[C---:B------:R-:W-:Y:S02]  /*0bc0*/  FSETP.GEU.AND P2, PT, R24.reuse, RZ, PT ;  /* 0x000000ff1800720b */ /* 0x040fe40003f4e000 */
[----:B------:R-:W-:Y:S01]  /*0bd0*/  FSEL R15, R15, RZ, P1 ;  /* 0x000000ff0f0f7208 */ /* 0x000fe20000800000 */
[----:B------:R-:W-:Y:S01]  /*0be0*/  STS [R7+0x100], R26 ;  /* 0x0001001a07007388 */ /* 0x000fe20000000800 */
[----:B------:R-:W-:Y:S02]  /*0bf0*/  FSEL R27, R27, RZ, P0 ;  /* 0x000000ff1b1b7208 */ /* 0x000fe40000000000 */
[----:B------:R-:W-:Y:S01]  /*0c00*/  FSETP.GEU.AND P1, PT, R17, RZ, PT ;  /* 0x000000ff1100720b */ /* 0x000fe20003f2e000 */
[----:B------:R1:W-:Y:S01]  /*0c10*/  STS [R11+0x200], R10 ;  /* 0x0002000a0b007388 */ /* 0x0003e20000000800 */
[----:B------:R-:W-:Y:S02]  /*0c20*/  FSEL R24, R24, RZ, P2 ;  /* 0x000000ff18187208 */ /* 0x000fe40001000000 */
[----:B------:R-:W-:Y:S01]  /*0c30*/  FSETP.GEU.AND P0, PT, R18, RZ, PT ;  /* 0x000000ff1200720b */ /* 0x000fe20003f0e000 */
[----:B------:R-:W-:Y:S01]  /*0c40*/  STS [R16+0x300], R19 ;  /* 0x0003001310007388 */ /* 0x000fe20000000800 */
[----:B------:R-:W-:-:S03]  /*0c50*/  FSETP.GEU.AND P2, PT, R22, RZ, PT ;  /* 0x000000ff1600720b */ /* 0x000fc60003f4e000 */
[----:B------:R2:W-:Y:S01]  /*0c60*/  STS [R2+0x40], R9 ;  /* 0x0000400902007388 */ /* 0x0005e20000000800 */
[----:B-1----:R-:W-:Y:S02]  /*0c70*/  FSEL R10, R17, RZ, P1 ;  /* 0x000000ff110a7208 */ /* 0x002fe40000800000 */
[C---:B------:R-:W-:Y:S01]  /*0c80*/  FSETP.GEU.AND P1, PT, R25.reuse, RZ, PT ;  /* 0x000000ff1900720b */ /* 0x040fe20003f2e000 */
[----:B------:R-:W-:Y:S01]  /*0c90*/  STS [R7+0x140], R24 ;  /* 0x0001401807007388 */ /* 0x000fe20000000800 */
[----:B------:R-:W-:Y:S02]  /*0ca0*/  FSEL R22, R22, RZ, P2 ;  /* 0x000000ff16167208 */ /* 0x000fe40001000000 */
[----:B--2---:R-:W-:Y:S02]  /*0cb0*/  FSEL R9, R18, RZ, P0 ;  /* 0x000000ff12097208 */ /* 0x004fe40000000000 */
[----:B------:R-:W-:Y:S01]  /*0cc0*/  FSETP.GEU.AND P0, PT, R20, RZ, PT ;  /* 0x000000ff1400720b */ /* 0x000fe20003f0e000 */
[----:B------:R1:W-:Y:S01]  /*0cd0*/  STS [R11+0x240], R12 ;  /* 0x0002400c0b007388 */ /* 0x0003e20000000800 */
[----:B------:R-:W-:-:S02]  /*0ce0*/  FSEL R25, R25, RZ, P1 ;  /* 0x000000ff19197208 */ /* 0x000fc40000800000 */
[----:B------:R-:W-:Y:S01]  /*0cf0*/  FSEL R20, R20, RZ, P0 ;  /* 0x000000ff14147208 */ /* 0x000fe20000000000 */
[----:B------:R-:W-:Y:S01]  /*0d00*/  STS [R16+0x340], R15 ;  /* 0x0003400f10007388 */ /* 0x000fe20000000800 */
[----:B------:R-:W-:-:S03]  /*0d10*/  FSETP.GEU.AND P1, PT, R13, RZ, PT ;  /* 0x000000ff0d00720b */ /* 0x000fc60003f2e000 */
[----:B------:R-:W-:Y:S01]  /*0d20*/  STS [R2+0x80], R27 ;  /* 0x0000801b02007388 */ /* 0x000fe20000000800 */
[----:B-1----:R-:W-:-:S03]  /*0d30*/  LOP3.LUT R12, R0, 0x400, RZ, 0xfc, !PT ;  /* 0x00000400000c7812 */ /* 0x002fc600078efcff */
[----:B------:R-:W-:Y:S01]  /*0d40*/  STS [R7+0x180], R22 ;  /* 0x0001801607007388 */ /* 0x000fe20000000800 */
[----:B------:R-:W-:-:S03]  /*0d50*/  FSETP.GEU.AND P0, PT, R14, RZ, PT ;  /* 0x000000ff0e00720b */ /* 0x000fc60003f0e000 */
[----:B------:R1:W-:Y:S04]  /*0d60*/  STS [R11+0x280], R10 ;  /* 0x0002800a0b007388 */ /* 0x0003e80000000800 */
[----:B------:R-:W-:Y:S04]  /*0d70*/  STS [R16+0x380], R9 ;  /* 0x0003800910007388 */ /* 0x000fe80000000800 */
[----:B------:R-:W-:Y:S01]  /*0d80*/  STS [R2+0xc0], R25 ;  /* 0x0000c01902007388 */ /* 0x000fe20000000800 */
[----:B-1----:R-:W-:-:S03]  /*0d90*/  SHF.R.U32.HI R10, RZ, 0x4, R12 ;  /* 0x00000004ff0a7819 */ /* 0x002fc6000001160c */
[----:B------:R1:W-:Y:S01]  /*0da0*/  STS [R7+0x1c0], R20 ;  /* 0x0001c01407007388 */ /* 0x0003e20000000800 */
[----:B------:R-:W-:-:S05]  /*0db0*/  FSEL R12, R13, RZ, P1 ;  /* 0x000000ff0d0c7208 */ /* 0x000fca0000800000 */
[----:B------:R-:W-:Y:S01]  /*0dc0*/  STS [R11+0x2c0], R12 ;  /* 0x0002c00c0b007388 */ /* 0x000fe20000000800 */
[----:B-1----:R-:W-:Y:S01]  /*0dd0*/  FSEL R7, R14, RZ, P0 ;  /* 0x000000ff0e077208 */ /* 0x002fe20000000000 */
[----:B------:R-:W1:Y:S04]  /*0de0*/  LDC.64 R20, c[0x0][0x238] ;  /* 0x00008e00ff147b82 */ /* 0x000e680000000a00 */
[----:B------:R2:W-:Y:S01]  /*0df0*/  STS [R16+0x3c0], R7 ;  /* 0x0003c00710007388 */ /* 0x0005e20000000800 */
[----:B------:R-:W-:Y:S02]  /*0e00*/  LOP3.LUT R15, R0, 0x800, RZ, 0xfc, !PT ;  /* 0x00000800000f7812 */ /* 0x000fe400078efcff */
[----:B------:R-:W-:Y:S02]  /*0e10*/  SHF.R.U32.HI R8, RZ, 0x2, R8 ;  /* 0x00000002ff087819 */ /* 0x000fe40000011608 */
[----:B------:R-:W-:-:S02]  /*0e20*/  SHF.R.U32.HI R15, RZ, 0x4, R15 ;  /* 0x00000004ff0f7819 */ /* 0x000fc4000001160f */
[----:B------:R-:W-:Y:S02]  /*0e30*/  LOP3.LUT R8, R8, 0x3c, RZ, 0xc0, !PT ;  /* 0x0000003c08087812 */ /* 0x000fe400078ec0ff */
[----:B------:R-:W-:Y:S02]  /*0e40*/  LOP3.LUT R10, R10, 0x7c, RZ, 0xc0, !PT ;  /* 0x0000007c0a0a7812 */ /* 0x000fe400078ec0ff */
[----:B------:R-:W-:Y:S01]  /*0e50*/  LOP3.LUT R15, R15, 0xbc, RZ, 0xc0, !PT ;  /* 0x000000bc0f0f7812 */ /* 0x000fe200078ec0ff */
[----:B------:R-:W-:Y:S01]  /*0e60*/  VIADD R9, R8, UR4 ;  /* 0x0000000408097c36 */ /* 0x000fe20008000000 */
[----:B------:R-:W-:-:S03]  /*0e70*/  IADD3 R13, R10, UR4, RZ ;  /* 0x000000040a0d7c10 */ /* 0x000fc6000fffe0ff */
[----:B------:R-:W-:Y:S01]  /*0e80*/  VIADD R15, R15, UR4 ;  /* 0x000000040f0f7c36 */ /* 0x000fe20008000000 */
[C---:B------:R-:W-:Y:S01]  /*0e90*/  LEA R22, R0.reuse, R13, 0x2 ;  /* 0x0000000d00167211 */ /* 0x040fe200078e10ff */
[----:B------:R-:W-:Y:S01]  /*0ea0*/  BAR.SYNC.DEFER_BLOCKING 0x0 ;  /* 0x0000000000007b1d */ /* 0x000fe20000010000 */
[C---:B------:R-:W-:Y:S02]  /*0eb0*/  IMAD R2, R0.reuse, 0x4, R9 ;  /* 0x0000000400027824 */ /* 0x040fe400078e0209 */
[----:B------:R-:W-:-:S03]  /*0ec0*/  IMAD R23, R0, 0x4, R15 ;  /* 0x0000000400177824 */ /* 0x000fc600078e020f */
[----:B------:R-:W-:Y:S04]  /*0ed0*/  LDS R8, [R2] ;  /* 0x0000000002087984 */ /* 0x000fe80000000800 */
[----:B------:R-:W-:Y:S04]  /*0ee0*/  LDS R9, [R2+0x4] ;  /* 0x0000040002097984 */ /* 0x000fe80000000800 */
[----:B------:R-:W-:Y:S04]  /*0ef0*/  LDS R10, [R2+0x8] ;  /* 0x00000800020a7984 */ /* 0x000fe80000000800 */
[----:B------:R3:W4:Y:S04]  /*0f00*/  LDS R11, [R2+0xc] ;  /* 0x00000c00020b7984 */ /* 0x0007280000000800 */
[----:B------:R-:W-:Y:S04]  /*0f10*/  LDS R12, [R22+0x1000] ;  /* 0x00100000160c7984 */ /* 0x000fe80000000800 */
[----:B------:R-:W-:Y:S04]  /*0f20*/  LDS R13, [R22+0x1004] ;  /* 0x00100400160d7984 */ /* 0x000fe80000000800 */
[----:B------:R-:W-:Y:S04]  /*0f30*/  LDS R14, [R22+0x1008] ;  /* 0x00100800160e7984 */ /* 0x000fe80000000800 */
[----:B------:R-:W5:Y:S04]  /*0f40*/  LDS R15, [R22+0x100c] ;  /* 0x00100c00160f7984 */ /* 0x000f680000000800 */
[----:B------:R-:W-:Y:S04]  /*0f50*/  LDS R16, [R23+0x2000] ;  /* 0x0020000017107984 */ /* 0x000fe80000000800 */
[----:B------:R-:W-:Y:S04]  /*0f60*/  LDS R17, [R23+0x2004] ;  /* 0x0020040017117984 */ /* 0x000fe80000000800 */
[----:B------:R-:W-:Y:S04]  /*0f70*/  LDS R18, [R23+0x2008] ;  /* 0x0020080017127984 */ /* 0x000fe80000000800 */
[----:B------:R4:W5:Y:S01]  /*0f80*/  LDS R19, [R23+0x200c] ;  /* 0x00200c0017137984 */ /* 0x0009620000000800 */
[----:B--2---:R-:W-:-:S02]  /*0f90*/  LOP3.LUT R7, R0, 0xc00, RZ, 0xfc, !PT ;  /* 0x00000c0000077812 */ /* 0x004fc400078efcff */
[----:B------:R-:W-:Y:S02]  /*0fa0*/  ISETP.GE.AND P0, PT, R29, 0x100, PT ;  /* 0x000001001d00780c */ /* 0x000fe40003f06270 */
[----:B---3--:R-:W-:Y:S02]  /*0fb0*/  SHF.R.U32.HI R2, RZ, 0x4, R7 ;  /* 0x00000004ff027819 */ /* 0x008fe40000011607 */
[----:B------:R-:W-:Y:S01]  /*0fc0*/  LEA R7, R6, R29, 0x8 ;  /* 0x0000001d06077211 */ /* 0x000fe200078e40ff */
[--C-:B------:R-:W-:Y:S01]  /*0fd0*/  IMAD R3, R3, 0x100, R29.reuse ;  /* 0x0000010003037824 */ /* 0x100fe200078e021d */
[----:B------:R-:W-:Y:S01]  /*0fe0*/  LOP3.LUT R6, R2, 0xfc, RZ, 0xc0, !PT ;  /* 0x000000fc02067812 */ /* 0x000fe200078ec0ff */
[----:B------:R-:W-:Y:S02]  /*0ff0*/  IMAD R5, R5, 0x100, R29 ;  /* 0x0000010005057824 */ /* 0x000fe400078e021d */
[----:B-1----:R-:W-:-:S04]  /*1000*/  IMAD.WIDE R2, R3, 0x4, R20 ;  /* 0x0000000403027825 */ /* 0x002fc800078e0214 */
[----:B------:R-:W-:Y:S02]  /*1010*/  VIADD R25, R6, UR4 ;  /* 0x0000000406197c36 */ /* 0x000fe40008000000 */
[--C-:B------:R-:W-:Y:S01]  /*1020*/  IMAD.WIDE R6, R7, 0x4, R20.reuse ;  /* 0x0000000407067825 */ /* 0x100fe200078e0214 */
[----:B----4-:R1:W-:Y:S03]  /*1030*/  @!P0 STG.E.128 desc[UR6][R2.64], R8 ;  /* 0x0000000802008986 */ /* 0x0103e6000c101d06 */
[----:B0-----:R-:W-:Y:S01]  /*1040*/  IMAD.WIDE R22, R5, 0x4, R20 ;  /* 0x0000000405167825 */ /* 0x001fe200078e0214 */
[----:B-----5:R1:W-:Y:S01]  /*1050*/  @!P0 STG.E.128 desc[UR6][R6.64], R12 ;  /* 0x0000000c06008986 */ /* 0x0203e2000c101d06 */
[----:B------:R-:W-:-:S03]  /*1060*/  LEA R25, R0, R25, 0x2 ;  /* 0x0000001900197211 */ /* 0x000fc600078e10ff */
[----:B------:R1:W-:Y:S01]  /*1070*/  @!P0 STG.E.128 desc[UR6][R22.64], R16 ;  /* 0x0000001016008986 */ /* 0x0003e2000c101d06 */
[----:B------:R-:W-:Y:S05]  /*1080*/  @P0 EXIT ;  /* 0x000000000000094d */ /* 0x000fea0003800000 */
[----:B-1----:R-:W-:Y:S01]  /*1090*/  LDS R8, [R25+0x3000] ;  /* 0x0030000019087984 */ /* 0x002fe20000000800 */
[----:B------:R-:W-:-:S03]  /*10a0*/  IMAD R29, R4, 0x100, R29 ;  /* 0x00000100041d7824 */ /* 0x000fc600078e021d */
[----:B------:R-:W-:Y:S01]  /*10b0*/  LDS R9, [R25+0x3004] ;  /* 0x0030040019097984 */ /* 0x000fe20000000800 */
[----:B------:R-:W-:-:S03]  /*10c0*/  IMAD.WIDE R20, R29, 0x4, R20 ;  /* 0x000000041d147825 */ /* 0x000fc600078e0214 */
[----:B------:R-:W-:Y:S04]  /*10d0*/  LDS R10, [R25+0x3008] ;  /* 0x00300800190a7984 */ /* 0x000fe80000000800 */
[----:B------:R-:W0:Y:S04]  /*10e0*/  LDS R11, [R25+0x300c] ;  /* 0x00300c00190b7984 */ /* 0x000e280000000800 */
[----:B0-----:R-:W-:Y:S01]  /*10f0*/  STG.E.128 desc[UR6][R20.64], R8 ;  /* 0x0000000814007986 */ /* 0x001fe2000c101d06 */
[----:B------:R-:W-:Y:S05]  /*1100*/  EXIT ;  /* 0x000000000000794d */ /* 0x000fea0003800000 */
.L_x_0:
[----:B------:R-:W-:-:S00]  /*1110*/  BRA `(.L_x_0) ;  /* 0xfffffffc00fc7947 */ /* 0x000fc0000383ffff */
[----:B------:R-:W-:-:S00]  /*1120*/  NOP ;  /* 0x0000000000007918 */ /* 0x000fc00000000000 */
        /* <DEDUP_REMOVED lines=13> */
.L_x_1:


//--------------------- .nv.global.init           --------------------------
	.section	.nv.global.init,"aw",@progbits
.nv.global.init:
	.type		_$_str,@object
	.size		_$_str,(_$_str_$_2 - _$_str)
_$_str:
        /*0000*/ 	.byte	0x5f, 0x5f, 0x43, 0x55, 0x44, 0x41, 0x5f, 0x46, 0x54, 0x5a, 0x00
	.type		_$_str_$_2,@object
	.size		_$_str_$_2,(.L_1 - _$_str_$_2)
_$_str_$_2:
        /*000b*/ 	.byte	0x5f, 0x5f, 0x43, 0x55, 0x44, 0x41, 0x5f, 0x50, 0x52, 0x45, 0x43, 0x5f, 0x53, 0x51, 0x52, 0x54
        /*001b*/ 	.byte	0x00
.L_1:


//--------------------- .nv.shared.triton_poi_fused__native_batch_norm_legit_no_training_relu_19 --------------------------
	.section	.nv.shared.triton_poi_fused__native_batch_norm_legit_no_training_relu_19,"aw",@nobits
	.sectionflags	@""
	.align	16
	.zero		1024


//--------------------- .nv.constant0.triton_poi_fused__native_batch_norm_legit_no_training_relu_19 --------------------------
	.section	.nv.constant0.triton_poi_fused__native_batch_norm_legit_no_training_relu_19,"a",@progbits
	.sectionflags	@""
	.align	4
.nv.constant0.triton_poi_fused__native_batch_norm_legit_no_training_relu_19:
	.zero		584
